	.headerflags	@"EF_CUDA_TEXMODE_UNIFIED EF_CUDA_64BIT_ADDRESS EF_CUDA_ACCELERATORS EF_CUDA_SM90 EF_CUDA_VIRTUAL_SM(EF_CUDA_SM90)"
	.elftype	@"ET_EXEC"


//--------------------- .nv.info                  --------------------------
	.section	.nv.info,"",@"SHT_CUDA_INFO"
	.align	4


	//----- nvinfo : EIATTR_REGCOUNT
	.align		4
        /*0000*/ 	.byte	0x04, 0x2f
        /*0002*/ 	.short	(.L_3 - .L_2)
	.align		4
.L_2:
        /*0004*/ 	.word	index@(triton_poi_fused_cat_4)
        /*0008*/ 	.word	0x0000001a


	//----- nvinfo : EIATTR_MIN_STACK_SIZE
	.align		4
.L_3:
        /*000c*/ 	.byte	0x04, 0x12
        /*000e*/ 	.short	(.L_5 - .L_4)
	.align		4
.L_4:
        /*0010*/ 	.word	index@(triton_poi_fused_cat_4)
        /*0014*/ 	.word	0x00000000


	//----- nvinfo : EIATTR_FRAME_SIZE
	.align		4
.L_5:
        /*0018*/ 	.byte	0x04, 0x11
        /*001a*/ 	.short	(.L_7 - .L_6)
	.align		4
.L_6:
        /*001c*/ 	.word	index@(triton_poi_fused_cat_4)
        /*0020*/ 	.word	0x00000000


	//----- nvinfo : EIATTR_MIN_STACK_SIZE
	.align		4
.L_7:
        /*0024*/ 	.byte	0x04, 0x12
        /*0026*/ 	.short	(.L_9 - .L_8)
	.align		4
.L_8:
        /*0028*/ 	.word	index@(triton_poi_fused_cat_4)
        /*002c*/ 	.word	0x00000000
.L_9:


//--------------------- .nv.info.triton_poi_fused_cat_4 --------------------------
	.section	.nv.info.triton_poi_fused_cat_4,"",@"SHT_CUDA_INFO"
	.sectionflags	@""
	.align	4


	//----- nvinfo : EIATTR_CUDA_API_VERSION
	.align		4
        /*0000*/ 	.byte	0x04, 0x37
        /*0002*/ 	.short	(.L_11 - .L_10)
.L_10:
        /*0004*/ 	.word	0x0000007c


	//----- nvinfo : EIATTR_KPARAM_INFO
	.align		4
.L_11:
        /*0008*/ 	.byte	0x04, 0x17
        /*000a*/ 	.short	(.L_13 - .L_12)
.L_12:
        /*000c*/ 	.word	0x00000000
        /*0010*/ 	.short	0x0007
        /*0012*/ 	.short	0x0038
        /*0014*/ 	.byte	0x00, 0xf0, 0x11, 0x00


	//----- nvinfo : EIATTR_KPARAM_INFO
	.align		4
.L_13:
        /*0018*/ 	.byte	0x04, 0x17
        /*001a*/ 	.short	(.L_15 - .L_14)
.L_14:
        /*001c*/ 	.word	0x00000000
        /*0020*/ 	.short	0x0006
        /*0022*/ 	.short	0x0030
        /*0024*/ 	.byte	0x00, 0xf4, 0x21, 0x00


	//----- nvinfo : EIATTR_KPARAM_INFO
	.align		4
.L_15:
        /*0028*/ 	.byte	0x04, 0x17
        /*002a*/ 	.short	(.L_17 - .L_16)
.L_16:
        /*002c*/ 	.word	0x00000000
        /*0030*/ 	.short	0x0005
        /*0032*/ 	.short	0x0028
        /*0034*/ 	.byte	0x00, 0xf4, 0x21, 0x00


	//----- nvinfo : EIATTR_KPARAM_INFO
	.align		4
.L_17:
        /*0038*/ 	.byte	0x04, 0x17
        /*003a*/ 	.short	(.L_19 - .L_18)
.L_18:
        /*003c*/ 	.word	0x00000000
        /*0040*/ 	.short	0x0004
        /*0042*/ 	.short	0x0020
        /*0044*/ 	.byte	0x00, 0xf4, 0x21, 0x00


	//----- nvinfo : EIATTR_KPARAM_INFO
	.align		4
.L_19:
        /*0048*/ 	.byte	0x04, 0x17
        /*004a*/ 	.short	(.L_21 - .L_20)
.L_20:
        /*004c*/ 	.word	0x00000000
        /*0050*/ 	.short	0x0003
        /*0052*/ 	.short	0x0018
        /*0054*/ 	.byte	0x00, 0xf4, 0x21, 0x00


	//----- nvinfo : EIATTR_KPARAM_INFO
	.align		4
.L_21:
        /*0058*/ 	.byte	0x04, 0x17
        /*005a*/ 	.short	(.L_23 - .L_22)
.L_22:
        /*005c*/ 	.word	0x00000000
        /*0060*/ 	.short	0x0002
        /*0062*/ 	.short	0x0010
        /*0064*/ 	.byte	0x00, 0xf4, 0x21, 0x00


	//----- nvinfo : EIATTR_KPARAM_INFO
	.align		4
.L_23:
        /*0068*/ 	.byte	0x04, 0x17
        /*006a*/ 	.short	(.L_25 - .L_24)
.L_24:
        /*006c*/ 	.word	0x00000000
        /*0070*/ 	.short	0x0001
        /*0072*/ 	.short	0x0008
        /*0074*/ 	.byte	0x00, 0xf4, 0x21, 0x00


	//----- nvinfo : EIATTR_KPARAM_INFO
	.align		4
.L_25:
        /*0078*/ 	.byte	0x04, 0x17
        /*007a*/ 	.short	(.L_27 - .L_26)
.L_26:
        /*007c*/ 	.word	0x00000000
        /*0080*/ 	.short	0x0000
        /*0082*/ 	.short	0x0000
        /*0084*/ 	.byte	0x00, 0xf4, 0x21, 0x00


	//----- nvinfo : EIATTR_SPARSE_MMA_MASK
	.align		4
.L_27:
        /*0088*/ 	.byte	0x03, 0x50
        /*008a*/ 	.short	0x0000


	//----- nvinfo : EIATTR_MAXREG_COUNT
	.align		4
        /*008c*/ 	.byte	0x03, 0x1b
        /*008e*/ 	.short	0x00ff


	//----- nvinfo : EIATTR_EXIT_INSTR_OFFSETS
	.align		4
        /*0090*/ 	.byte	0x04, 0x1c
        /*0092*/ 	.short	(.L_29 - .L_28)


	//   ....[0]....
.L_28:
        /*0094*/ 	.word	0x000006b0


	//   ....[1]....
        /*0098*/ 	.word	0x000006d0


	//----- nvinfo : EIATTR_REQNTID
	.align		4
.L_29:
        /*009c*/ 	.byte	0x04, 0x10
        /*009e*/ 	.short	(.L_31 - .L_30)
.L_30:
        /*00a0*/ 	.word	0x00000080
        /*00a4*/ 	.word	0x00000001
        /*00a8*/ 	.word	0x00000001


	//----- nvinfo : EIATTR_CBANK_PARAM_SIZE
	.align		4
.L_31:
        /*00ac*/ 	.byte	0x03, 0x19
        /*00ae*/ 	.short	0x003c


	//----- nvinfo : EIATTR_PARAM_CBANK
	.align		4
        /*00b0*/ 	.byte	0x04, 0x0a
        /*00b2*/ 	.short	(.L_33 - .L_32)
	.align		4
.L_32:
        /*00b4*/ 	.word	index@(.nv.constant0.triton_poi_fused_cat_4)
        /*00b8*/ 	.short	0x0210
        /*00ba*/ 	.short	0x003c


	//----- nvinfo : EIATTR_SW_WAR
	.align		4
.L_33:
        /*00bc*/ 	.byte	0x04, 0x36
        /*00be*/ 	.short	(.L_35 - .L_34)
.L_34:
        /*00c0*/ 	.word	0x00000008
.L_35:


//--------------------- .nv.callgraph             --------------------------
	.section	.nv.callgraph,"",@"SHT_CUDA_CALLGRAPH"
	.align	4
	.sectionentsize	8
	.align		4
        /*0000*/ 	.word	0x00000000
	.align		4
        /*0004*/ 	.word	0xffffffff
	.align		4
        /*0008*/ 	.word	0x00000000
	.align		4
        /*000c*/ 	.word	0xfffffffe
	.align		4
        /*0010*/ 	.word	0x00000000
	.align		4
        /*0014*/ 	.word	0xfffffffd
	.align		4
        /*0018*/ 	.word	0x00000000
	.align		4
        /*001c*/ 	.word	0xfffffffc


//--------------------- .nv.constant4             --------------------------
	.section	.nv.constant4,"a",@progbits
	.align	8
	.align		8
.nv.constant4:
        /*0000*/ 	.dword	_$_str
	.align		8
        /*0008*/ 	.dword	_$_str_$_2


//--------------------- .text.triton_poi_fused_cat_4 --------------------------
	.section	.text.triton_poi_fused_cat_4,"ax",@progbits
	.align	128
        .global         triton_poi_fused_cat_4
        .type           triton_poi_fused_cat_4,@function
        .size           triton_poi_fused_cat_4,(.L_x_1 - triton_poi_fused_cat_4)
        .other          triton_poi_fused_cat_4,@"STO_CUDA_ENTRY STV_DEFAULT"
triton_poi_fused_cat_4:
.text.triton_poi_fused_cat_4:
[----:B------:R-:W0:Y:S01]  /*0000*/  LDC R1, c[0x0][0x28] ;  /* 0x00000a00ff017b82 */ /* 0x000e220000000800 */
[----:B------:R-:W1:Y:S07]  /*0010*/  S2R R0, SR_TID.X ;  /* 0x0000000000007919 */ /* 0x000e6e0000002100 */
[----:B------:R-:W2:Y:S01]  /*0020*/  LDC.64 R4, c[0x0][0x220] ;  /* 0x00008800ff047b82 */ /* 0x000ea20000000a00 */
[----:B------:R-:W-:Y:S01]  /*0030*/  CS2R R10, SRZ ;  /* 0x00000000000a7805 */ /* 0x000fe2000001ff00 */
[----:B------:R-:W-:Y:S01]  /*0040*/  ULDC.64 UR4, c[0x0][0x208] ;  /* 0x0000820000047ab9 */ /* 0x000fe20000000a00 */
[----:B------:R-:W3:Y:S05]  /*0050*/  S2R R3, SR_CTAID.X ;  /* 0x0000000000037919 */ /* 0x000eea0000002500 */
[----:B------:R-:W4:Y:S08]  /*0060*/  LDC.64 R18, c[0x0][0x210] ;  /* 0x00008400ff127b82 */ /* 0x000f300000000a00 */
[----:B------:R-:W5:Y:S08]  /*0070*/  LDC.64 R8, c[0x0][0x218] ;  /* 0x00008600ff087b82 */ /* 0x000f700000000a00 */
[----:B------:R-:W2:Y:S01]  /*0080*/  LDC.64 R6, c[0x0][0x228] ;  /* 0x00008a00ff067b82 */ /* 0x000ea20000000a00 */
[----:B------:R-:W-:Y:S01]  /*0090*/  IMAD.MOV.U32 R12, RZ, RZ, RZ ;  /* 0x000000ffff0c7224 */ /* 0x000fe200078e00ff */
[----:B------:R-:W-:Y:S01]  /*00a0*/  ULDC.64 UR6, c[0x0][0x238] ;  /* 0x00008e0000067ab9 */ /* 0x000fe20000000a00 */
[----:B-1----:R-:W-:-:S05]  /*00b0*/  IMAD.SHL.U32 R0, R0, 0x2, RZ ;  /* 0x0000000200007824 */ /* 0x002fca00078e00ff */
[----:B------:R-:W-:-:S05]  /*00c0*/  LOP3.LUT R0, R0, 0xfe, RZ, 0xc0, !PT ;  /* 0x000000fe00007812 */ /* 0x000fca00078ec0ff */
[----:B---3--:R-:W-:-:S05]  /*00d0*/  IMAD R0, R3, 0x100, R0 ;  /* 0x0000010003007824 */ /* 0x008fca00078e0200 */
[----:B------:R-:W-:-:S04]  /*00e0*/  SHF.R.S32.HI R3, RZ, 0x1f, R0 ;  /* 0x0000001fff037819 */ /* 0x000fc80000011400 */
[----:B------:R-:W-:-:S04]  /*00f0*/  LEA.HI R14, R3, R0, RZ, 0x4 ;  /* 0x00000000030e7211 */ /* 0x000fc800078f20ff */
[----:B------:R-:W-:-:S05]  /*0100*/  SHF.R.S32.HI R13, RZ, 0x4, R14 ;  /* 0x00000004ff0d7819 */ /* 0x000fca000001140e */
[----:B------:R-:W-:-:S05]  /*0110*/  IMAD.HI R2, R13, 0x5397829d, RZ ;  /* 0x5397829d0d027827 */ /* 0x000fca00078e02ff */
[----:B------:R-:W-:-:S04]  /*0120*/  SHF.R.U32.HI R3, RZ, 0x1f, R2 ;  /* 0x0000001fff037819 */ /* 0x000fc80000011602 */
[----:B------:R-:W-:-:S05]  /*0130*/  LEA.HI.SX32 R2, R2, R3, 0x1a ;  /* 0x0000000302027211 */ /* 0x000fca00078fd2ff */
[----:B------:R-:W-:-:S04]  /*0140*/  IMAD R13, R2, -0xc4, R13 ;  /* 0xffffff3c020d7824 */ /* 0x000fc800078e020d */
[C---:B--2---:R-:W-:Y:S01]  /*0150*/  IMAD.WIDE R4, R13.reuse, 0x4, R4 ;  /* 0x000000040d047825 */ /* 0x044fe200078e0204 */
[----:B------:R-:W-:-:S04]  /*0160*/  ISETP.GE.AND P2, PT, R13, 0x40, PT ;  /* 0x000000400d00780c */ /* 0x000fc80003f46270 */
[----:B------:R-:W-:-:S13]  /*0170*/  ISETP.LT.AND P3, PT, R0, 0x3100, !P2 ;  /* 0x000031000000780c */ /* 0x000fda0005761270 */
[----:B------:R-:W2:Y:S04]  /*0180*/  @P3 LDG.E.EL R11, desc[UR4][R4.64] ;  /* 0x00000004040b3981 */ /* 0x000ea8000c2e1900 */
[----:B------:R1:W3:Y:S01]  /*0190*/  @P3 LDG.E.EL R10, desc[UR4][R4.64] ;  /* 0x00000004040a3981 */ /* 0x0002e2000c2e1900 */
[----:B------:R-:W-:-:S04]  /*01a0*/  IMAD.HI R15, R0, 0x5397829d, RZ ;  /* 0x5397829d000f7827 */ /* 0x000fc800078e02ff */
[----:B-----5:R-:W-:Y:S01]  /*01b0*/  IMAD.WIDE R8, R13, 0x4, R8 ;  /* 0x000000040d087825 */ /* 0x020fe200078e0208 */
[----:B------:R-:W-:-:S04]  /*01c0*/  SHF.R.U32.HI R2, RZ, 0x1f, R15 ;  /* 0x0000001fff027819 */ /* 0x000fc8000001160f */
[----:B------:R-:W-:Y:S02]  /*01d0*/  LEA.HI.SX32 R15, R15, R2, 0x16 ;  /* 0x000000020f0f7211 */ /* 0x000fe400078fb2ff */
[----:B-1----:R-:W-:Y:S01]  /*01e0*/  CS2R R4, SRZ ;  /* 0x0000000000047805 */ /* 0x002fe2000001ff00 */
[----:B------:R-:W5:Y:S02]  /*01f0*/  @P3 LDG.E.EL R12, desc[UR4][R8.64] ;  /* 0x00000004080c3981 */ /* 0x000f64000c2e1900 */
[----:B------:R-:W-:-:S04]  /*0200*/  IMAD R2, R15, -0xc40, R0 ;  /* 0xfffff3c00f027824 */ /* 0x000fc800078e0200 */
[----:B------:R-:W-:Y:S02]  /*0210*/  IMAD R17, R15, 0x400, R2 ;  /* 0x000004000f117824 */ /* 0x000fe400078e0202 */
[----:B------:R-:W1:Y:S02]  /*0220*/  LDC.64 R2, c[0x0][0x230] ;  /* 0x00008c00ff027b82 */ /* 0x000e640000000a00 */
[----:B----4-:R-:W-:Y:S01]  /*0230*/  IMAD.WIDE R18, R17, 0x4, R18 ;  /* 0x0000000411127825 */ /* 0x010fe200078e0212 */
[----:B------:R-:W-:-:S04]  /*0240*/  CS2R R16, SRZ ;  /* 0x0000000000107805 */ /* 0x000fc8000001ff00 */
[----:B------:R1:W4:Y:S01]  /*0250*/  @P3 LDG.E.64 R4, desc[UR4][R18.64] ;  /* 0x0000000412043981 */ /* 0x000322000c1e1b00 */
[----:B------:R-:W-:Y:S01]  /*0260*/  LOP3.LUT R23, R14, 0xfffffff0, RZ, 0xc0, !PT ;  /* 0xfffffff00e177812 */ /* 0x000fe200078ec0ff */
[----:B------:R-:W-:Y:S02]  /*0270*/  IMAD R15, R15, 0x840, RZ ;  /* 0x000008400f0f7824 */ /* 0x000fe400078e02ff */
[----:B------:R1:W4:Y:S01]  /*0280*/  @P3 LDG.E.EL R17, desc[UR4][R8.64] ;  /* 0x0000000408113981 */ /* 0x000322000c2e1900 */
[----:B0-----:R-:W-:Y:S01]  /*0290*/  IMAD.WIDE R20, R13, 0x4, R6 ;  /* 0x000000040d147825 */ /* 0x001fe200078e0206 */
[----:B------:R-:W-:-:S03]  /*02a0*/  CS2R R6, SRZ ;  /* 0x0000000000067805 */ /* 0x000fc6000001ff00 */
[C---:B------:R-:W-:Y:S01]  /*02b0*/  IMAD.IADD R23, R0.reuse, 0x1, -R23 ;  /* 0x0000000100177824 */ /* 0x040fe200078e0a17 */
[----:B------:R-:W-:Y:S01]  /*02c0*/  ISETP.GE.AND P0, PT, R0, 0x3100, PT ;  /* 0x000031000000780c */ /* 0x000fe20003f06270 */
[C---:B------:R-:W-:Y:S01]  /*02d0*/  IMAD.SHL.U32 R14, R13.reuse, 0x10, RZ ;  /* 0x000000100d0e7824 */ /* 0x040fe200078e00ff */
[----:B------:R-:W4:Y:S01]  /*02e0*/  @P3 LDG.E.EL R16, desc[UR4][R20.64] ;  /* 0x0000000414103981 */ /* 0x000f22000c2e1900 */
[----:B-1----:R-:W-:Y:S01]  /*02f0*/  IMAD.WIDE R18, R13, 0x4, R2 ;  /* 0x000000040d127825 */ /* 0x002fe200078e0202 */
[--C-:B------:R-:W-:Y:S02]  /*0300*/  SHF.R.S32.HI R3, RZ, 0x1f, R15.reuse ;  /* 0x0000001fff037819 */ /* 0x100fe4000001140f */
[----:B------:R-:W5:Y:S01]  /*0310*/  @P3 LDG.E.EL R6, desc[UR4][R20.64] ;  /* 0x0000000414063981 */ /* 0x000f62000c2e1900 */
[----:B------:R-:W-:Y:S01]  /*0320*/  IMAD.MOV.U32 R2, RZ, RZ, RZ ;  /* 0x000000ffff027224 */ /* 0x000fe200078e00ff */
[----:B------:R-:W-:Y:S02]  /*0330*/  IADD3 R15, P4, P5, R14, R23, R15 ;  /* 0x000000170e0f7210 */ /* 0x000fe40007d9e00f */
[----:B------:R-:W5:Y:S01]  /*0340*/  @P3 LDG.E.EL R7, desc[UR4][R18.64] ;  /* 0x0000000412073981 */ /* 0x000f62000c2e1900 */
[----:B------:R-:W-:-:S02]  /*0350*/  SHF.R.S32.HI R23, RZ, 0x1f, R23 ;  /* 0x0000001fff177819 */ /* 0x000fc40000011417 */
[----:B------:R-:W-:Y:S01]  /*0360*/  SHF.R.S32.HI R14, RZ, 0x1f, R14 ;  /* 0x0000001fff0e7819 */ /* 0x000fe2000001140e */
[----:B------:R0:W5:Y:S01]  /*0370*/  @P3 LDG.E.EL R2, desc[UR4][R18.64] ;  /* 0x0000000412023981 */ /* 0x000162000c2e1900 */
[----:B------:R-:W-:Y:S02]  /*0380*/  ISETP.GT.AND P1, PT, R13, 0x3f, !P0 ;  /* 0x0000003f0d00780c */ /* 0x000fe40004724270 */
[----:B------:R-:W-:Y:S02]  /*0390*/  IADD3.X R14, R14, R23, R3, P4, P5 ;  /* 0x000000170e0e7210 */ /* 0x000fe400027ea403 */
[----:B------:R-:W-:-:S04]  /*03a0*/  LEA R8, P4, R15, UR6, 0x2 ;  /* 0x000000060f087c11 */ /* 0x000fc8000f8810ff */
[----:B------:R-:W-:Y:S02]  /*03b0*/  LEA.HI.X R9, R15, UR7, R14, 0x2, P4 ;  /* 0x000000070f097c11 */ /* 0x000fe4000a0f140e */
[----:B------:R-:W-:-:S06]  /*03c0*/  CS2R R14, SRZ ;  /* 0x00000000000e7805 */ /* 0x000fcc000001ff00 */
[----:B------:R1:W5:Y:S01]  /*03d0*/  @P1 LDG.E.64 R14, desc[UR4][R8.64+-0x1000] ;  /* 0xfff00004080e1981 */ /* 0x000362000c1e1b00 */
[----:B0-----:R-:W-:Y:S01]  /*03e0*/  IMAD.MOV.U32 R19, RZ, RZ, 0x3e800000 ;  /* 0x3e800000ff137424 */ /* 0x001fe200078e00ff */
[----:B--2---:R-:W-:-:S05]  /*03f0*/  SEL R3, R11, RZ, P3 ;  /* 0x000000ff0b037207 */ /* 0x004fca0001800000 */
[----:B------:R-:W-:Y:S01]  /*0400*/  FADD R3, R3, 9.9999997473787516356e-06 ;  /* 0x3727c5ac03037421 */ /* 0x000fe20000000000 */
[----:B---3--:R-:W-:-:S03]  /*0410*/  SEL R10, R10, RZ, P3 ;  /* 0x000000ff0a0a7207 */ /* 0x008fc60001800000 */
[----:B------:R-:W0:Y:S02]  /*0420*/  MUFU.SQRT R11, R3 ;  /* 0x00000003000b7308 */ /* 0x000e240000002000 */
[----:B------:R-:W-:-:S06]  /*0430*/  FADD R10, R10, 9.9999997473787516356e-06 ;  /* 0x3727c5ac0a0a7421 */ /* 0x000fcc0000000000 */
[----:B------:R-:W2:Y:S01]  /*0440*/  MUFU.SQRT R13, R10 ;  /* 0x0000000a000d7308 */ /* 0x000ea20000002000 */
[C---:B0-----:R-:W-:Y:S02]  /*0450*/  FSETP.GT.AND P6, PT, R11.reuse, 8.50705917302346158658e+37, PT ;  /* 0x7e8000000b00780b */ /* 0x041fe40003fc4000 */
[----:B------:R-:W-:Y:S02]  /*0460*/  FSETP.GEU.AND P5, PT, R11, 1.175494350822287508e-38, PT ;  /* 0x008000000b00780b */ /* 0x000fe40003fae000 */
[----:B------:R-:W-:Y:S02]  /*0470*/  FSEL R18, R19, 1, P6 ;  /* 0x3f80000013127808 */ /* 0x000fe40003000000 */
[----:B--2---:R-:W-:-:S07]  /*0480*/  FSETP.GT.AND P4, PT, R13, 8.50705917302346158658e+37, PT ;  /* 0x7e8000000d00780b */ /* 0x004fce0003f84000 */
[----:B------:R-:W-:Y:S01]  /*0490*/  @P6 FMUL R11, R11, 0.25 ;  /* 0x3e8000000b0b6820 */ /* 0x000fe20000400000 */
[----:B------:R-:W-:-:S03]  /*04a0*/  FSETP.GEU.AND P6, PT, R13, 1.175494350822287508e-38, PT ;  /* 0x008000000d00780b */ /* 0x000fc60003fce000 */
[----:B------:R-:W-:Y:S02]  /*04b0*/  @!P5 FMUL R11, R11, 16777216 ;  /* 0x4b8000000b0bd820 */ /* 0x000fe40000400000 */
[----:B------:R-:W-:-:S04]  /*04c0*/  @P4 FMUL R13, R13, 0.25 ;  /* 0x3e8000000d0d4820 */ /* 0x000fc80000400000 */
[----:B------:R-:W0:Y:S04]  /*04d0*/  MUFU.RCP R11, R11 ;  /* 0x0000000b000b7308 */ /* 0x000e280000001000 */
[----:B------:R-:W-:Y:S01]  /*04e0*/  @!P6 FMUL R13, R13, 16777216 ;  /* 0x4b8000000d0de820 */ /* 0x000fe20000400000 */
[----:B----4-:R-:W-:Y:S02]  /*04f0*/  SEL R4, R4, RZ, P3 ;  /* 0x000000ff04047207 */ /* 0x010fe40001800000 */
[----:B-----5:R-:W-:-:S03]  /*0500*/  SEL R3, R12, RZ, P3 ;  /* 0x000000ff0c037207 */ /* 0x020fc60001800000 */
[----:B------:R-:W2:Y:S01]  /*0510*/  MUFU.RCP R13, R13 ;  /* 0x0000000d000d7308 */ /* 0x000ea20000001000 */
[----:B------:R-:W-:Y:S01]  /*0520*/  FSEL R10, R19, 1, P4 ;  /* 0x3f800000130a7808 */ /* 0x000fe20002000000 */
[----:B-1----:R-:W-:Y:S01]  /*0530*/  FADD R8, R4, -R3 ;  /* 0x8000000304087221 */ /* 0x002fe20000000000 */
[----:B------:R-:W-:Y:S01]  /*0540*/  SEL R3, R5, RZ, P3 ;  /* 0x000000ff05037207 */ /* 0x000fe20001800000 */
[----:B------:R-:W-:Y:S01]  /*0550*/  @!P5 FMUL R18, R18, 16777216 ;  /* 0x4b8000001212d820 */ /* 0x000fe20000400000 */
[----:B------:R-:W1:Y:S01]  /*0560*/  LDC.64 R4, c[0x0][0x240] ;  /* 0x00009000ff047b82 */ /* 0x000e620000000a00 */
[----:B------:R-:W-:Y:S01]  /*0570*/  SEL R12, R17, RZ, P3 ;  /* 0x000000ff110c7207 */ /* 0x000fe20001800000 */
[----:B------:R-:W-:Y:S01]  /*0580*/  @!P6 FMUL R10, R10, 16777216 ;  /* 0x4b8000000a0ae820 */ /* 0x000fe20000400000 */
[----:B0-----:R-:W-:-:S03]  /*0590*/  FMUL R9, R11, R18 ;  /* 0x000000120b097220 */ /* 0x001fc60000400000 */
[----:B------:R-:W-:Y:S01]  /*05a0*/  FADD R3, R3, -R12 ;  /* 0x8000000c03037221 */ /* 0x000fe20000000000 */
[----:B------:R-:W-:Y:S01]  /*05b0*/  FMUL R8, R8, R9 ;  /* 0x0000000908087220 */ /* 0x000fe20000400000 */
[----:B--2---:R-:W-:Y:S01]  /*05c0*/  FMUL R10, R13, R10 ;  /* 0x0000000a0d0a7220 */ /* 0x004fe20000400000 */
[----:B------:R-:W-:Y:S02]  /*05d0*/  SEL R9, R16, RZ, P3 ;  /* 0x000000ff10097207 */ /* 0x000fe40001800000 */
[----:B------:R-:W-:Y:S02]  /*05e0*/  SEL R6, R6, RZ, P3 ;  /* 0x000000ff06067207 */ /* 0x000fe40001800000 */
[----:B------:R-:W-:Y:S01]  /*05f0*/  SEL R11, R7, RZ, P3 ;  /* 0x000000ff070b7207 */ /* 0x000fe20001800000 */
[----:B------:R-:W-:Y:S01]  /*0600*/  FMUL R7, R3, R10 ;  /* 0x0000000a03077220 */ /* 0x000fe20000400000 */
[----:B------:R-:W-:-:S03]  /*0610*/  SEL R2, R2, RZ, P3 ;  /* 0x000000ff02027207 */ /* 0x000fc60001800000 */
[----:B------:R-:W-:Y:S02]  /*0620*/  FFMA R3, R8, R9, R11 ;  /* 0x0000000908037223 */ /* 0x000fe4000000000b */
[----:B------:R-:W-:-:S03]  /*0630*/  FFMA R2, R7, R6, R2 ;  /* 0x0000000607027223 */ /* 0x000fc60000000002 */
[C---:B------:R-:W-:Y:S02]  /*0640*/  FSETP.GEU.AND P3, PT, R3.reuse, RZ, PT ;  /* 0x000000ff0300720b */ /* 0x040fe40003f6e000 */
[----:B------:R-:W-:Y:S01]  /*0650*/  FSETP.GEU.AND P4, PT, R2, RZ, PT ;  /* 0x000000ff0200720b */ /* 0x000fe20003f8e000 */
[----:B-1----:R-:W-:Y:S01]  /*0660*/  IMAD.WIDE R4, R0, 0x4, R4 ;  /* 0x0000000400047825 */ /* 0x002fe200078e0204 */
[----:B------:R-:W-:Y:S02]  /*0670*/  FSEL R6, R3, RZ, P3 ;  /* 0x000000ff03067208 */ /* 0x000fe40001800000 */
[----:B------:R-:W-:Y:S02]  /*0680*/  FSEL R7, R2, RZ, P4 ;  /* 0x000000ff02077208 */ /* 0x000fe40002000000 */
[----:B------:R-:W-:Y:S02]  /*0690*/  @P2 SEL R6, R14, RZ, P1 ;  /* 0x000000ff0e062207 */ /* 0x000fe40000800000 */
[----:B------:R-:W-:Y:S01]  /*06a0*/  @P2 SEL R7, R15, RZ, P1 ;  /* 0x000000ff0f072207 */ /* 0x000fe20000800000 */
[----:B------:R-:W-:Y:S06]  /*06b0*/  @P0 EXIT ;  /* 0x000000000000094d */ /* 0x000fec0003800000 */
[----:B------:R-:W-:Y:S01]  /*06c0*/  STG.E.64 desc[UR4][R4.64], R6 ;  /* 0x0000000604007986 */ /* 0x000fe2000c101b04 */
[----:B------:R-:W-:Y:S05]  /*06d0*/  EXIT ;  /* 0x000000000000794d */ /* 0x000fea0003800000 */
.L_x_0:
[----:B------:R-:W-:-:S00]  /*06e0*/  BRA `(.L_x_0) ;  /* 0xfffffffc00fc7947 */ /* 0x000fc0000383ffff */
[----:B------:R-:W-:-:S00]  /*06f0*/  NOP ;  /* 0x0000000000007918 */ /* 0x000fc00000000000 */
        /* <DEDUP_REMOVED lines=8> */
.L_x_1:


//--------------------- .nv.global.init           --------------------------
	.section	.nv.global.init,"aw",@progbits
.nv.global.init:
	.type		_$_str,@object
	.size		_$_str,(_$_str_$_2 - _$_str)
_$_str:
        /*0000*/ 	.byte	0x5f, 0x5f, 0x43, 0x55, 0x44, 0x41, 0x5f, 0x46, 0x54, 0x5a, 0x00
	.type		_$_str_$_2,@object
	.size		_$_str_$_2,(.L_1 - _$_str_$_2)
_$_str_$_2:
        /*000b*/ 	.byte	0x5f, 0x5f, 0x43, 0x55, 0x44, 0x41, 0x5f, 0x50, 0x52, 0x45, 0x43, 0x5f, 0x53, 0x51, 0x52, 0x54
        /*001b*/ 	.byte	0x00
.L_1:


//--------------------- .nv.constant0.triton_poi_fused_cat_4 --------------------------
	.section	.nv.constant0.triton_poi_fused_cat_4,"a",@progbits
	.sectionflags	@""
	.align	4
.nv.constant0.triton_poi_fused_cat_4:
	.zero		588
